//
// Generated by NVIDIA NVVM Compiler
//
// Compiler Build ID: CL-36424714
// Cuda compilation tools, release 13.0, V13.0.88
// Based on NVVM 20.0.0
//

.version 9.0
.target sm_100
.address_size 64

	// .globl	_Z7oddevenPi

.visible .entry _Z7oddevenPi(
	.param .u64 .ptr .align 1 _Z7oddevenPi_param_0
)
{
	.reg .pred 	%p<2>;
	.reg .b32 	%r<4>;
	.reg .b64 	%rd<5>;

	ld.param.u64 	%rd2, [_Z7oddevenPi_param_0];
	cvta.to.global.u64 	%rd3, %rd2;
	mov.u32 	%r3, %tid.x;
	mul.wide.u32 	%rd4, %r3, 4;
	add.s64 	%rd1, %rd3, %rd4;
	ld.global.u32 	%r1, [%rd1];
	ld.global.u32 	%r2, [%rd1+4];
	setp.le.s32 	%p1, %r1, %r2;
	@%p1 bra 	$L__BB0_2;
	st.global.u32 	[%rd1], %r2;
	st.global.u32 	[%rd1+4], %r1;
$L__BB0_2:
	bar.sync 	0;
	ret;

}


// ===== COMPILED SASS (sm_100) =====

	.target	sm_100

	.elftype	@"ET_EXEC"


//--------------------- .note.nv.tkinfo           --------------------------
	.section	.note.nv.tkinfo,"",@"SHT_NOTE"
	.sectionflags	@"SHF_NOTE_NV_TKINFO"
	.tkinfo
        /*0018*/ 	.word	0x00000002
        /*0030*/ 	.string	""
        /*0030*/ 	.string	"ptxas"
        /*0030*/ 	.string	"Cuda compilation tools, release 13.0, V13.0.88"
        /*0030*/ 	.string	"Build cuda_13.0.r13.0/compiler.36424714_0"
        /*0030*/ 	.string	"-arch sm_100 -m 64 "



//--------------------- .note.nv.cuinfo           --------------------------
	.section	.note.nv.cuinfo,"",@"SHT_NOTE"
	.sectionflags	@"SHF_NOTE_NV_CUINFO"
        /*0018*/ 	.short	0x0002
        /*001a*/ 	.short	0x0064
        /*001c*/ 	.short	0x0082
	.zero		2


//--------------------- .nv.info                  --------------------------
	.section	.nv.info,"",@"SHT_CUDA_INFO"
	.align	4


	//----- nvinfo : EIATTR_REGCOUNT
	.align		4
        /*0000*/ 	.byte	0x04, 0x2f
        /*0002*/ 	.short	(.L_1 - .L_0)
	.align		4
.L_0:
        /*0004*/ 	.word	index@(_Z7oddevenPi)
        /*0008*/ 	.word	0x00000008


	//----- nvinfo : EIATTR_FRAME_SIZE
	.align		4
.L_1:
        /*000c*/ 	.byte	0x04, 0x11
        /*000e*/ 	.short	(.L_3 - .L_2)
	.align		4
.L_2:
        /*0010*/ 	.word	index@(_Z7oddevenPi)
        /*0014*/ 	.word	0x00000000


	//----- nvinfo : EIATTR_MIN_STACK_SIZE
	.align		4
.L_3:
        /*0018*/ 	.byte	0x04, 0x12
        /*001a*/ 	.short	(.L_5 - .L_4)
	.align		4
.L_4:
        /*001c*/ 	.word	index@(_Z7oddevenPi)
        /*0020*/ 	.word	0x00000000
.L_5:


//--------------------- .nv.compat                --------------------------
	.section	.nv.compat,"",@"SHT_CUDA_COMPAT_INFO"
	.align	4
        /*0000*/ 	.byte	0x02, 0x09, 0x00, 0x00, 0x02, 0x02, 0x01, 0x00, 0x02, 0x05, 0x05, 0x00, 0x03, 0x07, 0x01, 0x01
        /*0010*/ 	.byte	0x02, 0x03, 0x00, 0x00, 0x02, 0x06, 0x01, 0x00, 0x04, 0x0b, 0x08, 0x00, 0x09, 0x00, 0x00, 0x00
        /*0020*/ 	.byte	0x00, 0x00, 0x00, 0x00


//--------------------- .nv.info._Z7oddevenPi     --------------------------
	.section	.nv.info._Z7oddevenPi,"",@"SHT_CUDA_INFO"
	.sectionflags	@""
	.align	4


	//----- nvinfo : EIATTR_CUDA_API_VERSION
	.align		4
        /*0000*/ 	.byte	0x04, 0x37
        /*0002*/ 	.short	(.L_7 - .L_6)
.L_6:
        /*0004*/ 	.word	0x00000082


	//----- nvinfo : EIATTR_KPARAM_INFO
	.align		4
.L_7:
        /*0008*/ 	.byte	0x04, 0x17
        /*000a*/ 	.short	(.L_9 - .L_8)
.L_8:
        /*000c*/ 	.word	0x00000000
        /*0010*/ 	.short	0x0000
        /*0012*/ 	.short	0x0000
        /*0014*/ 	.byte	0x00, 0xf5, 0x21, 0x00


	//----- nvinfo : EIATTR_SPARSE_MMA_MASK
	.align		4
.L_9:
        /*0018*/ 	.byte	0x03, 0x50
        /*001a*/ 	.short	0x0000


	//----- nvinfo : EIATTR_MAXREG_COUNT
	.align		4
        /*001c*/ 	.byte	0x03, 0x1b
        /*001e*/ 	.short	0x00ff


	//----- nvinfo : EIATTR_NUM_BARRIERS
	.align		4
        /*0020*/ 	.byte	0x02, 0x4c
        /*0022*/ 	.byte	0x01
	.zero		1


	//----- nvinfo : EIATTR_MERCURY_ISA_VERSION
	.align		4
        /*0024*/ 	.byte	0x03, 0x5f
        /*0026*/ 	.short	0x0101


	//----- nvinfo : EIATTR_VRC_CTA_INIT_COUNT
	.align		4
        /*0028*/ 	.byte	0x02, 0x4a
	.zero		1
	.zero		1


	//----- nvinfo : EIATTR_EXIT_INSTR_OFFSETS
	.align		4
        /*002c*/ 	.byte	0x04, 0x1c
        /*002e*/ 	.short	(.L_11 - .L_10)


	//   ....[0]....
.L_10:
        /*0030*/ 	.word	0x000000b0


	//----- nvinfo : EIATTR_CBANK_PARAM_SIZE
	.align		4
.L_11:
        /*0034*/ 	.byte	0x03, 0x19
        /*0036*/ 	.short	0x0008


	//----- nvinfo : EIATTR_PARAM_CBANK
	.align		4
        /*0038*/ 	.byte	0x04, 0x0a
        /*003a*/ 	.short	(.L_13 - .L_12)
	.align		4
.L_12:
        /*003c*/ 	.word	index@(.nv.constant0._Z7oddevenPi)
        /*0040*/ 	.short	0x0380
        /*0042*/ 	.short	0x0008


	//----- nvinfo : EIATTR_SW_WAR
	.align		4
.L_13:
        /*0044*/ 	.byte	0x04, 0x36
        /*0046*/ 	.short	(.L_15 - .L_14)
.L_14:
        /*0048*/ 	.word	0x00000008
.L_15:


//--------------------- .nv.callgraph             --------------------------
	.section	.nv.callgraph,"",@"SHT_CUDA_CALLGRAPH"
	.align	4
	.sectionentsize	8
	.align		4
        /*0000*/ 	.word	0x00000000
	.align		4
        /*0004*/ 	.word	0xffffffff
	.align		4
        /*0008*/ 	.word	0x00000000
	.align		4
        /*000c*/ 	.word	0xfffffffe
	.align		4
        /*0010*/ 	.word	0x00000000
	.align		4
        /*0014*/ 	.word	0xfffffffd
	.align		4
        /*0018*/ 	.word	0x00000000
	.align		4
        /*001c*/ 	.word	0xfffffffc


//--------------------- .text._Z7oddevenPi        --------------------------
	.section	.text._Z7oddevenPi,"ax",@progbits
	.align	128
        .global         _Z7oddevenPi
        .type           _Z7oddevenPi,@function
        .size           _Z7oddevenPi,(.L_x_1 - _Z7oddevenPi)
        .other          _Z7oddevenPi,@"STO_CUDA_ENTRY STV_DEFAULT"
_Z7oddevenPi:
.text._Z7oddevenPi:
[----:B------:R-:W-:Y:S01]  /*0000*/  LDC R1, c[0x0][0x37c] ;  /* 0x0000df00ff017b82 */ /* 0x000fe20000000800 */
[----:B------:R-:W0:Y:S07]  /*0010*/  S2R R5, SR_TID.X ;  /* 0x0000000000057919 */ /* 0x000e2e0000002100 */
[----:B------:R-:W0:Y:S01]  /*0020*/  LDC.64 R2, c[0x0][0x380] ;  /* 0x0000e000ff027b82 */ /* 0x000e220000000a00 */
[----:B------:R-:W1:Y:S01]  /*0030*/  LDCU.64 UR4, c[0x0][0x358] ;  /* 0x00006b00ff0477ac */ /* 0x000e620008000a00 */
[----:B0-----:R-:W-:-:S05]  /*0040*/  IMAD.WIDE.U32 R2, R5, 0x4, R2 ;  /* 0x0000000405027825 */ /* 0x001fca00078e0002 */
[----:B-1----:R-:W2:Y:S04]  /*0050*/  LDG.E R5, desc[UR4][R2.64] ;  /* 0x0000000402057981 */ /* 0x002ea8000c1e1900 */
[----:B------:R-:W2:Y:S02]  /*0060*/  LDG.E R0, desc[UR4][R2.64+0x4] ;  /* 0x0000040402007981 */ /* 0x000ea4000c1e1900 */
[----:B--2---:R-:W-:-:S13]  /*0070*/  ISETP.GT.AND P0, PT, R5, R0, PT ;  /* 0x000000000500720c */ /* 0x004fda0003f04270 */
[----:B------:R-:W-:Y:S04]  /*0080*/  @P0 STG.E desc[UR4][R2.64], R0 ;  /* 0x0000000002000986 */ /* 0x000fe8000c101904 */
[----:B------:R-:W-:Y:S01]  /*0090*/  @P0 STG.E desc[UR4][R2.64+0x4], R5 ;  /* 0x0000040502000986 */ /* 0x000fe2000c101904 */
[----:B------:R-:W-:Y:S06]  /*00a0*/  BAR.SYNC.DEFER_BLOCKING 0x0 ;  /* 0x0000000000007b1d */ /* 0x000fec0000010000 */
[----:B------:R-:W-:Y:S05]  /*00b0*/  EXIT ;  /* 0x000000000000794d */ /* 0x000fea0003800000 */
.L_x_0:
[----:B------:R-:W-:-:S00]  /*00c0*/  BRA `(.L_x_0) ;  /* 0xfffffffc00fc7947 */ /* 0x000fc0000383ffff */
[----:B------:R-:W-:-:S00]  /*00d0*/  NOP ;  /* 0x0000000000007918 */ /* 0x000fc00000000000 */
        /* <DEDUP_REMOVED lines=10> */
.L_x_1:


//--------------------- .nv.shared.reserved.0     --------------------------
	.section	.nv.shared.reserved.0,"aw",@nobits
	.weak		__nv_reservedSMEM_offset_0_alias
	.size		__nv_reservedSMEM_offset_0_alias, 0, 64
	.other		__nv_reservedSMEM_offset_0_alias,@"STO_CUDA_RESERVED_SHARED STV_DEFAULT"
__nv_reservedSMEM_offset_0_alias:
	.zero		0
	.zero		64


//--------------------- .nv.constant0._Z7oddevenPi --------------------------
	.section	.nv.constant0._Z7oddevenPi,"a",@progbits
	.sectionflags	@""
	.align	4
.nv.constant0._Z7oddevenPi:
	.zero		904


//--------------------- SYMBOLS --------------------------

	.type		.nv.reservedSmem.offset0,@object
	.size		.nv.reservedSmem.offset0,0x4
